	.headerflags	@"EF_CUDA_TEXMODE_UNIFIED EF_CUDA_64BIT_ADDRESS EF_CUDA_ACCELERATORS EF_CUDA_SM90 EF_CUDA_VIRTUAL_SM(EF_CUDA_SM90)"
	.elftype	@"ET_EXEC"


//--------------------- .nv.info                  --------------------------
	.section	.nv.info,"",@"SHT_CUDA_INFO"
	.align	4


	//----- nvinfo : EIATTR_REGCOUNT
	.align		4
        /*0000*/ 	.byte	0x04, 0x2f
        /*0002*/ 	.short	(.L_3 - .L_2)
	.align		4
.L_2:
        /*0004*/ 	.word	index@(triton_poi_fused__native_batch_norm_legit_no_training_relu_8)
        /*0008*/ 	.word	0x00000014


	//----- nvinfo : EIATTR_MIN_STACK_SIZE
	.align		4
.L_3:
        /*000c*/ 	.byte	0x04, 0x12
        /*000e*/ 	.short	(.L_5 - .L_4)
	.align		4
.L_4:
        /*0010*/ 	.word	index@(triton_poi_fused__native_batch_norm_legit_no_training_relu_8)
        /*0014*/ 	.word	0x00000000


	//----- nvinfo : EIATTR_FRAME_SIZE
	.align		4
.L_5:
        /*0018*/ 	.byte	0x04, 0x11
        /*001a*/ 	.short	(.L_7 - .L_6)
	.align		4
.L_6:
        /*001c*/ 	.word	index@(triton_poi_fused__native_batch_norm_legit_no_training_relu_8)
        /*0020*/ 	.word	0x00000000


	//----- nvinfo : EIATTR_MIN_STACK_SIZE
	.align		4
.L_7:
        /*0024*/ 	.byte	0x04, 0x12
        /*0026*/ 	.short	(.L_9 - .L_8)
	.align		4
.L_8:
        /*0028*/ 	.word	index@(triton_poi_fused__native_batch_norm_legit_no_training_relu_8)
        /*002c*/ 	.word	0x00000000
.L_9:


//--------------------- .nv.info.triton_poi_fused__native_batch_norm_legit_no_training_relu_8 --------------------------
	.section	.nv.info.triton_poi_fused__native_batch_norm_legit_no_training_relu_8,"",@"SHT_CUDA_INFO"
	.sectionflags	@""
	.align	4


	//----- nvinfo : EIATTR_CUDA_API_VERSION
	.align		4
        /*0000*/ 	.byte	0x04, 0x37
        /*0002*/ 	.short	(.L_11 - .L_10)
.L_10:
        /*0004*/ 	.word	0x0000007c


	//----- nvinfo : EIATTR_KPARAM_INFO
	.align		4
.L_11:
        /*0008*/ 	.byte	0x04, 0x17
        /*000a*/ 	.short	(.L_13 - .L_12)
.L_12:
        /*000c*/ 	.word	0x00000000
        /*0010*/ 	.short	0x0006
        /*0012*/ 	.short	0x0030
        /*0014*/ 	.byte	0x00, 0xf0, 0x11, 0x00


	//----- nvinfo : EIATTR_KPARAM_INFO
	.align		4
.L_13:
        /*0018*/ 	.byte	0x04, 0x17
        /*001a*/ 	.short	(.L_15 - .L_14)
.L_14:
        /*001c*/ 	.word	0x00000000
        /*0020*/ 	.short	0x0005
        /*0022*/ 	.short	0x0028
        /*0024*/ 	.byte	0x00, 0xf4, 0x21, 0x00


	//----- nvinfo : EIATTR_KPARAM_INFO
	.align		4
.L_15:
        /*0028*/ 	.byte	0x04, 0x17
        /*002a*/ 	.short	(.L_17 - .L_16)
.L_16:
        /*002c*/ 	.word	0x00000000
        /*0030*/ 	.short	0x0004
        /*0032*/ 	.short	0x0020
        /*0034*/ 	.byte	0x00, 0xf4, 0x21, 0x00


	//----- nvinfo : EIATTR_KPARAM_INFO
	.align		4
.L_17:
        /*0038*/ 	.byte	0x04, 0x17
        /*003a*/ 	.short	(.L_19 - .L_18)
.L_18:
        /*003c*/ 	.word	0x00000000
        /*0040*/ 	.short	0x0003
        /*0042*/ 	.short	0x0018
        /*0044*/ 	.byte	0x00, 0xf4, 0x21, 0x00


	//----- nvinfo : EIATTR_KPARAM_INFO
	.align		4
.L_19:
        /*0048*/ 	.byte	0x04, 0x17
        /*004a*/ 	.short	(.L_21 - .L_20)
.L_20:
        /*004c*/ 	.word	0x00000000
        /*0050*/ 	.short	0x0002
        /*0052*/ 	.short	0x0010
        /*0054*/ 	.byte	0x00, 0xf4, 0x21, 0x00


	//----- nvinfo : EIATTR_KPARAM_INFO
	.align		4
.L_21:
        /*0058*/ 	.byte	0x04, 0x17
        /*005a*/ 	.short	(.L_23 - .L_22)
.L_22:
        /*005c*/ 	.word	0x00000000
        /*0060*/ 	.short	0x0001
        /*0062*/ 	.short	0x0008
        /*0064*/ 	.byte	0x00, 0xf4, 0x21, 0x00


	//----- nvinfo : EIATTR_KPARAM_INFO
	.align		4
.L_23:
        /*0068*/ 	.byte	0x04, 0x17
        /*006a*/ 	.short	(.L_25 - .L_24)
.L_24:
        /*006c*/ 	.word	0x00000000
        /*0070*/ 	.short	0x0000
        /*0072*/ 	.short	0x0000
        /*0074*/ 	.byte	0x00, 0xf4, 0x21, 0x00


	//----- nvinfo : EIATTR_SPARSE_MMA_MASK
	.align		4
.L_25:
        /*0078*/ 	.byte	0x03, 0x50
        /*007a*/ 	.short	0x0000


	//----- nvinfo : EIATTR_MAXREG_COUNT
	.align		4
        /*007c*/ 	.byte	0x03, 0x1b
        /*007e*/ 	.short	0x00ff


	//----- nvinfo : EIATTR_EXIT_INSTR_OFFSETS
	.align		4
        /*0080*/ 	.byte	0x04, 0x1c
        /*0082*/ 	.short	(.L_27 - .L_26)


	//   ....[0]....
.L_26:
        /*0084*/ 	.word	0x00000300


	//   ....[1]....
        /*0088*/ 	.word	0x00000320


	//----- nvinfo : EIATTR_REQNTID
	.align		4
.L_27:
        /*008c*/ 	.byte	0x04, 0x10
        /*008e*/ 	.short	(.L_29 - .L_28)
.L_28:
        /*0090*/ 	.word	0x00000080
        /*0094*/ 	.word	0x00000001
        /*0098*/ 	.word	0x00000001


	//----- nvinfo : EIATTR_CBANK_PARAM_SIZE
	.align		4
.L_29:
        /*009c*/ 	.byte	0x03, 0x19
        /*009e*/ 	.short	0x0034


	//----- nvinfo : EIATTR_PARAM_CBANK
	.align		4
        /*00a0*/ 	.byte	0x04, 0x0a
        /*00a2*/ 	.short	(.L_31 - .L_30)
	.align		4
.L_30:
        /*00a4*/ 	.word	index@(.nv.constant0.triton_poi_fused__native_batch_norm_legit_no_training_relu_8)
        /*00a8*/ 	.short	0x0210
        /*00aa*/ 	.short	0x0034


	//----- nvinfo : EIATTR_SW_WAR
	.align		4
.L_31:
        /*00ac*/ 	.byte	0x04, 0x36
        /*00ae*/ 	.short	(.L_33 - .L_32)
.L_32:
        /*00b0*/ 	.word	0x00000008
.L_33:


//--------------------- .nv.callgraph             --------------------------
	.section	.nv.callgraph,"",@"SHT_CUDA_CALLGRAPH"
	.align	4
	.sectionentsize	8
	.align		4
        /*0000*/ 	.word	0x00000000
	.align		4
        /*0004*/ 	.word	0xffffffff
	.align		4
        /*0008*/ 	.word	0x00000000
	.align		4
        /*000c*/ 	.word	0xfffffffe
	.align		4
        /*0010*/ 	.word	0x00000000
	.align		4
        /*0014*/ 	.word	0xfffffffd
	.align		4
        /*0018*/ 	.word	0x00000000
	.align		4
        /*001c*/ 	.word	0xfffffffc


//--------------------- .nv.constant4             --------------------------
	.section	.nv.constant4,"a",@progbits
	.align	8
	.align		8
.nv.constant4:
        /*0000*/ 	.dword	_$_str
	.align		8
        /*0008*/ 	.dword	_$_str_$_2


//--------------------- .text.triton_poi_fused__native_batch_norm_legit_no_training_relu_8 --------------------------
	.section	.text.triton_poi_fused__native_batch_norm_legit_no_training_relu_8,"ax",@progbits
	.align	128
        .global         triton_poi_fused__native_batch_norm_legit_no_training_relu_8
        .type           triton_poi_fused__native_batch_norm_legit_no_training_relu_8,@function
        .size           triton_poi_fused__native_batch_norm_legit_no_training_relu_8,(.L_x_1 - triton_poi_fused__native_batch_norm_legit_no_training_relu_8)
        .other          triton_poi_fused__native_batch_norm_legit_no_training_relu_8,@"STO_CUDA_ENTRY STV_DEFAULT"
triton_poi_fused__native_batch_norm_legit_no_training_relu_8:
.text.triton_poi_fused__native_batch_norm_legit_no_training_relu_8:
[----:B------:R-:W0:Y:S01]  /*0000*/  LDC R1, c[0x0][0x28] ;  /* 0x00000a00ff017b82 */ /* 0x000e220000000800 */
[----:B------:R-:W1:Y:S07]  /*0010*/  S2R R0, SR_TID.X ;  /* 0x0000000000007919 */ /* 0x000e6e0000002100 */
[----:B------:R-:W2:Y:S01]  /*0020*/  LDC.64 R10, c[0x0][0x220] ;  /* 0x00008800ff0a7b82 */ /* 0x000ea20000000a00 */
[----:B------:R-:W-:Y:S01]  /*0030*/  CS2R R14, SRZ ;  /* 0x00000000000e7805 */ /* 0x000fe2000001ff00 */
[----:B------:R-:W-:Y:S01]  /*0040*/  ULDC.64 UR4, c[0x0][0x208] ;  /* 0x0000820000047ab9 */ /* 0x000fe20000000a00 */
[----:B------:R-:W3:Y:S05]  /*0050*/  S2R R3, SR_CTAID.X ;  /* 0x0000000000037919 */ /* 0x000eea0000002500 */
[----:B------:R-:W4:Y:S08]  /*0060*/  LDC.64 R6, c[0x0][0x210] ;  /* 0x00008400ff067b82 */ /* 0x000f300000000a00 */
[----:B------:R-:W5:Y:S08]  /*0070*/  LDC.64 R8, c[0x0][0x218] ;  /* 0x00008600ff087b82 */ /* 0x000f700000000a00 */
[----:B------:R-:W5:Y:S01]  /*0080*/  LDC.64 R12, c[0x0][0x228] ;  /* 0x00008a00ff0c7b82 */ /* 0x000f620000000a00 */
[----:B-1----:R-:W-:-:S07]  /*0090*/  LOP3.LUT R0, R0, 0x7f, RZ, 0xc0, !PT ;  /* 0x0000007f00007812 */ /* 0x002fce00078ec0ff */
[----:B------:R-:W1:Y:S01]  /*00a0*/  LDC.64 R4, c[0x0][0x230] ;  /* 0x00008c00ff047b82 */ /* 0x000e620000000a00 */
[----:B---3--:R-:W-:-:S04]  /*00b0*/  LEA R2, R3, R0, 0x7 ;  /* 0x0000000003027211 */ /* 0x008fc800078e38ff */
[C---:B------:R-:W-:Y:S01]  /*00c0*/  ISETP.GE.AND P0, PT, R2.reuse, 0x180, PT ;  /* 0x000001800200780c */ /* 0x040fe20003f06270 */
[----:B------:R-:W-:-:S05]  /*00d0*/  IMAD.HI R3, R2, 0x2aaaaaab, RZ ;  /* 0x2aaaaaab02037827 */ /* 0x000fca00078e02ff */
[----:B------:R-:W-:-:S04]  /*00e0*/  SHF.R.U32.HI R0, RZ, 0x1f, R3 ;  /* 0x0000001fff007819 */ /* 0x000fc80000011603 */
[----:B------:R-:W-:-:S05]  /*00f0*/  LEA.HI.SX32 R3, R3, R0, 0x1c ;  /* 0x0000000003037211 */ /* 0x000fca00078fe2ff */
[----:B------:R-:W-:-:S04]  /*0100*/  IMAD R0, R3, -0x60, R2 ;  /* 0xffffffa003007824 */ /* 0x000fc800078e0202 */
[----:B--2---:R-:W-:-:S05]  /*0110*/  IMAD.WIDE R10, R0, 0x4, R10 ;  /* 0x00000004000a7825 */ /* 0x004fca00078e020a */
[----:B------:R2:W3:Y:S01]  /*0120*/  @!P0 LDG.E.EL R14, desc[UR4][R10.64] ;  /* 0x000000040a0e8981 */ /* 0x0004e2000c2e1900 */
[----:B----4-:R-:W-:Y:S01]  /*0130*/  IMAD.WIDE R6, R2, 0x4, R6 ;  /* 0x0000000402067825 */ /* 0x010fe200078e0206 */
[----:B------:R-:W-:-:S03]  /*0140*/  HFMA2.MMA R2, -RZ, RZ, 0, 0 ;  /* 0x00000000ff027435 */ /* 0x000fc600000001ff */
[----:B-----5:R-:W-:Y:S01]  /*0150*/  IMAD.WIDE R8, R0, 0x4, R8 ;  /* 0x0000000400087825 */ /* 0x020fe200078e0208 */
[----:B------:R-:W-:-:S04]  /*0160*/  CS2R R16, SRZ ;  /* 0x0000000000107805 */ /* 0x000fc8000001ff00 */
[----:B------:R4:W5:Y:S01]  /*0170*/  @!P0 LDG.E.EL R15, desc[UR4][R8.64] ;  /* 0x00000004080f8981 */ /* 0x000962000c2e1900 */
[----:B0-2---:R-:W-:-:S03]  /*0180*/  IMAD.WIDE R10, R0, 0x4, R12 ;  /* 0x00000004000a7825 */ /* 0x005fc600078e020c */
[----:B------:R0:W5:Y:S01]  /*0190*/  @!P0 LDG.E R2, desc[UR4][R6.64] ;  /* 0x0000000406028981 */ /* 0x000162000c1e1900 */
[----:B-1----:R-:W-:-:S03]  /*01a0*/  IMAD.WIDE R4, R0, 0x4, R4 ;  /* 0x0000000400047825 */ /* 0x002fc600078e0204 */
[----:B------:R-:W2:Y:S04]  /*01b0*/  @!P0 LDG.E.EL R16, desc[UR4][R10.64] ;  /* 0x000000040a108981 */ /* 0x000ea8000c2e1900 */
[----:B------:R-:W2:Y:S01]  /*01c0*/  @!P0 LDG.E.EL R17, desc[UR4][R4.64] ;  /* 0x0000000404118981 */ /* 0x000ea2000c2e1900 */
[----:B----4-:R-:W-:Y:S01]  /*01d0*/  MOV R9, 0x3e800000 ;  /* 0x3e80000000097802 */ /* 0x010fe20000000f00 */
[----:B0-----:R-:W0:Y:S01]  /*01e0*/  LDC.64 R6, c[0x0][0x238] ;  /* 0x00008e00ff067b82 */ /* 0x001e220000000a00 */
[----:B------:R-:W-:Y:S02]  /*01f0*/  IMAD R3, R3, 0x1e4, R0 ;  /* 0x000001e403037824 */ /* 0x000fe400078e0200 */
[----:B---3--:R-:W-:-:S04]  /*0200*/  FADD R14, R14, 0.0010000000474974513054 ;  /* 0x3a83126f0e0e7421 */ /* 0x008fc80000000000 */
[----:B------:R-:W1:Y:S02]  /*0210*/  MUFU.SQRT R12, R14 ;  /* 0x0000000e000c7308 */ /* 0x000e640000002000 */
[C---:B-1----:R-:W-:Y:S02]  /*0220*/  FSETP.GT.AND P1, PT, R12.reuse, 8.50705917302346158658e+37, PT ;  /* 0x7e8000000c00780b */ /* 0x042fe40003f24000 */
[----:B------:R-:W-:-:S11]  /*0230*/  FSETP.GEU.AND P2, PT, R12, 1.175494350822287508e-38, PT ;  /* 0x008000000c00780b */ /* 0x000fd60003f4e000 */
[----:B------:R-:W-:-:S04]  /*0240*/  @P1 FMUL R12, R12, 0.25 ;  /* 0x3e8000000c0c1820 */ /* 0x000fc80000400000 */
[----:B------:R-:W-:-:S06]  /*0250*/  @!P2 FMUL R12, R12, 16777216 ;  /* 0x4b8000000c0ca820 */ /* 0x000fcc0000400000 */
[----:B------:R-:W1:Y:S01]  /*0260*/  MUFU.RCP R12, R12 ;  /* 0x0000000c000c7308 */ /* 0x000e620000001000 */
[----:B------:R-:W-:Y:S01]  /*0270*/  FSEL R9, R9, 1, P1 ;  /* 0x3f80000009097808 */ /* 0x000fe20000800000 */
[----:B-----5:R-:W-:-:S04]  /*0280*/  FADD R2, -R15, R2 ;  /* 0x000000020f027221 */ /* 0x020fc80000000100 */
[----:B------:R-:W-:-:S04]  /*0290*/  @!P2 FMUL R9, R9, 16777216 ;  /* 0x4b8000000909a820 */ /* 0x000fc80000400000 */
[----:B-1----:R-:W-:-:S04]  /*02a0*/  FMUL R9, R12, R9 ;  /* 0x000000090c097220 */ /* 0x002fc80000400000 */
[----:B------:R-:W-:-:S04]  /*02b0*/  FMUL R2, R2, R9 ;  /* 0x0000000902027220 */ /* 0x000fc80000400000 */
[----:B--2---:R-:W-:Y:S01]  /*02c0*/  FFMA R16, R2, R16, R17 ;  /* 0x0000001002107223 */ /* 0x004fe20000000011 */
[----:B0-----:R-:W-:-:S04]  /*02d0*/  IMAD.WIDE R2, R3, 0x4, R6 ;  /* 0x0000000403027825 */ /* 0x001fc800078e0206 */
[----:B------:R-:W-:-:S04]  /*02e0*/  FSETP.GEU.AND P1, PT, R16, RZ, PT ;  /* 0x000000ff1000720b */ /* 0x000fc80003f2e000 */
[----:B------:R-:W-:Y:S01]  /*02f0*/  FSEL R5, R16, RZ, P1 ;  /* 0x000000ff10057208 */ /* 0x000fe20000800000 */
[----:B------:R-:W-:Y:S08]  /*0300*/  @P0 EXIT ;  /* 0x000000000000094d */ /* 0x000ff00003800000 */
[----:B------:R-:W-:Y:S01]  /*0310*/  STG.E desc[UR4][R2.64], R5 ;  /* 0x0000000502007986 */ /* 0x000fe2000c101904 */
[----:B------:R-:W-:Y:S05]  /*0320*/  EXIT ;  /* 0x000000000000794d */ /* 0x000fea0003800000 */
.L_x_0:
[----:B------:R-:W-:-:S00]  /*0330*/  BRA `(.L_x_0) ;  /* 0xfffffffc00fc7947 */ /* 0x000fc0000383ffff */
[----:B------:R-:W-:-:S00]  /*0340*/  NOP ;  /* 0x0000000000007918 */ /* 0x000fc00000000000 */
        /* <DEDUP_REMOVED lines=11> */
.L_x_1:


//--------------------- .nv.global.init           --------------------------
	.section	.nv.global.init,"aw",@progbits
.nv.global.init:
	.type		_$_str,@object
	.size		_$_str,(_$_str_$_2 - _$_str)
_$_str:
        /*0000*/ 	.byte	0x5f, 0x5f, 0x43, 0x55, 0x44, 0x41, 0x5f, 0x46, 0x54, 0x5a, 0x00
	.type		_$_str_$_2,@object
	.size		_$_str_$_2,(.L_1 - _$_str_$_2)
_$_str_$_2:
        /*000b*/ 	.byte	0x5f, 0x5f, 0x43, 0x55, 0x44, 0x41, 0x5f, 0x50, 0x52, 0x45, 0x43, 0x5f, 0x53, 0x51, 0x52, 0x54
        /*001b*/ 	.byte	0x00
.L_1:


//--------------------- .nv.constant0.triton_poi_fused__native_batch_norm_legit_no_training_relu_8 --------------------------
	.section	.nv.constant0.triton_poi_fused__native_batch_norm_legit_no_training_relu_8,"a",@progbits
	.sectionflags	@""
	.align	4
.nv.constant0.triton_poi_fused__native_batch_norm_legit_no_training_relu_8:
	.zero		580
